	.headerflags	@"EF_CUDA_TEXMODE_UNIFIED EF_CUDA_64BIT_ADDRESS EF_CUDA_ACCELERATORS EF_CUDA_SM90 EF_CUDA_VIRTUAL_SM(EF_CUDA_SM90)"
	.elftype	@"ET_EXEC"


//--------------------- .nv.info                  --------------------------
	.section	.nv.info,"",@"SHT_CUDA_INFO"
	.align	4


	//----- nvinfo : EIATTR_REGCOUNT
	.align		4
        /*0000*/ 	.byte	0x04, 0x2f
        /*0002*/ 	.short	(.L_1 - .L_0)
	.align		4
.L_0:
        /*0004*/ 	.word	index@(triton_poi_fused_max_pool2d_with_indices_44)
        /*0008*/ 	.word	0x00000016


	//----- nvinfo : EIATTR_MIN_STACK_SIZE
	.align		4
.L_1:
        /*000c*/ 	.byte	0x04, 0x12
        /*000e*/ 	.short	(.L_3 - .L_2)
	.align		4
.L_2:
        /*0010*/ 	.word	index@(triton_poi_fused_max_pool2d_with_indices_44)
        /*0014*/ 	.word	0x00000000


	//----- nvinfo : EIATTR_FRAME_SIZE
	.align		4
.L_3:
        /*0018*/ 	.byte	0x04, 0x11
        /*001a*/ 	.short	(.L_5 - .L_4)
	.align		4
.L_4:
        /*001c*/ 	.word	index@(triton_poi_fused_max_pool2d_with_indices_44)
        /*0020*/ 	.word	0x00000000


	//----- nvinfo : EIATTR_MIN_STACK_SIZE
	.align		4
.L_5:
        /*0024*/ 	.byte	0x04, 0x12
        /*0026*/ 	.short	(.L_7 - .L_6)
	.align		4
.L_6:
        /*0028*/ 	.word	index@(triton_poi_fused_max_pool2d_with_indices_44)
        /*002c*/ 	.word	0x00000000
.L_7:


//--------------------- .nv.info.triton_poi_fused_max_pool2d_with_indices_44 --------------------------
	.section	.nv.info.triton_poi_fused_max_pool2d_with_indices_44,"",@"SHT_CUDA_INFO"
	.sectionflags	@""
	.align	4


	//----- nvinfo : EIATTR_CUDA_API_VERSION
	.align		4
        /*0000*/ 	.byte	0x04, 0x37
        /*0002*/ 	.short	(.L_9 - .L_8)
.L_8:
        /*0004*/ 	.word	0x0000007c


	//----- nvinfo : EIATTR_KPARAM_INFO
	.align		4
.L_9:
        /*0008*/ 	.byte	0x04, 0x17
        /*000a*/ 	.short	(.L_11 - .L_10)
.L_10:
        /*000c*/ 	.word	0x00000000
        /*0010*/ 	.short	0x0003
        /*0012*/ 	.short	0x0018
        /*0014*/ 	.byte	0x00, 0xf0, 0x11, 0x00


	//----- nvinfo : EIATTR_KPARAM_INFO
	.align		4
.L_11:
        /*0018*/ 	.byte	0x04, 0x17
        /*001a*/ 	.short	(.L_13 - .L_12)
.L_12:
        /*001c*/ 	.word	0x00000000
        /*0020*/ 	.short	0x0002
        /*0022*/ 	.short	0x0010
        /*0024*/ 	.byte	0x00, 0xf4, 0x21, 0x00


	//----- nvinfo : EIATTR_KPARAM_INFO
	.align		4
.L_13:
        /*0028*/ 	.byte	0x04, 0x17
        /*002a*/ 	.short	(.L_15 - .L_14)
.L_14:
        /*002c*/ 	.word	0x00000000
        /*0030*/ 	.short	0x0001
        /*0032*/ 	.short	0x0008
        /*0034*/ 	.byte	0x00, 0xf4, 0x21, 0x00


	//----- nvinfo : EIATTR_KPARAM_INFO
	.align		4
.L_15:
        /*0038*/ 	.byte	0x04, 0x17
        /*003a*/ 	.short	(.L_17 - .L_16)
.L_16:
        /*003c*/ 	.word	0x00000000
        /*0040*/ 	.short	0x0000
        /*0042*/ 	.short	0x0000
        /*0044*/ 	.byte	0x00, 0xf4, 0x21, 0x00


	//----- nvinfo : EIATTR_SPARSE_MMA_MASK
	.align		4
.L_17:
        /*0048*/ 	.byte	0x03, 0x50
        /*004a*/ 	.short	0x0000


	//----- nvinfo : EIATTR_MAXREG_COUNT
	.align		4
        /*004c*/ 	.byte	0x03, 0x1b
        /*004e*/ 	.short	0x00ff


	//----- nvinfo : EIATTR_EXIT_INSTR_OFFSETS
	.align		4
        /*0050*/ 	.byte	0x04, 0x1c
        /*0052*/ 	.short	(.L_19 - .L_18)


	//   ....[0]....
.L_18:
        /*0054*/ 	.word	0x00000480


	//----- nvinfo : EIATTR_REQNTID
	.align		4
.L_19:
        /*0058*/ 	.byte	0x04, 0x10
        /*005a*/ 	.short	(.L_21 - .L_20)
.L_20:
        /*005c*/ 	.word	0x00000080
        /*0060*/ 	.word	0x00000001
        /*0064*/ 	.word	0x00000001


	//----- nvinfo : EIATTR_CBANK_PARAM_SIZE
	.align		4
.L_21:
        /*0068*/ 	.byte	0x03, 0x19
        /*006a*/ 	.short	0x001c


	//----- nvinfo : EIATTR_PARAM_CBANK
	.align		4
        /*006c*/ 	.byte	0x04, 0x0a
        /*006e*/ 	.short	(.L_23 - .L_22)
	.align		4
.L_22:
        /*0070*/ 	.word	index@(.nv.constant0.triton_poi_fused_max_pool2d_with_indices_44)
        /*0074*/ 	.short	0x0210
        /*0076*/ 	.short	0x001c


	//----- nvinfo : EIATTR_SW_WAR
	.align		4
.L_23:
        /*0078*/ 	.byte	0x04, 0x36
        /*007a*/ 	.short	(.L_25 - .L_24)
.L_24:
        /*007c*/ 	.word	0x00000008
.L_25:


//--------------------- .nv.callgraph             --------------------------
	.section	.nv.callgraph,"",@"SHT_CUDA_CALLGRAPH"
	.align	4
	.sectionentsize	8
	.align		4
        /*0000*/ 	.word	0x00000000
	.align		4
        /*0004*/ 	.word	0xffffffff
	.align		4
        /*0008*/ 	.word	0x00000000
	.align		4
        /*000c*/ 	.word	0xfffffffe
	.align		4
        /*0010*/ 	.word	0x00000000
	.align		4
        /*0014*/ 	.word	0xfffffffd
	.align		4
        /*0018*/ 	.word	0x00000000
	.align		4
        /*001c*/ 	.word	0xfffffffc


//--------------------- .text.triton_poi_fused_max_pool2d_with_indices_44 --------------------------
	.section	.text.triton_poi_fused_max_pool2d_with_indices_44,"ax",@progbits
	.align	128
        .global         triton_poi_fused_max_pool2d_with_indices_44
        .type           triton_poi_fused_max_pool2d_with_indices_44,@function
        .size           triton_poi_fused_max_pool2d_with_indices_44,(.L_x_1 - triton_poi_fused_max_pool2d_with_indices_44)
        .other          triton_poi_fused_max_pool2d_with_indices_44,@"STO_CUDA_ENTRY STV_DEFAULT"
triton_poi_fused_max_pool2d_with_indices_44:
.text.triton_poi_fused_max_pool2d_with_indices_44:
[----:B------:R-:W-:Y:S01]  /*0000*/  LDC R1, c[0x0][0x28] ;  /* 0x00000a00ff017b82 */ /* 0x000fe20000000800 */
[----:B------:R-:W1:Y:S07]  /*0010*/  S2R R0, SR_TID.X ;  /* 0x0000000000007919 */ /* 0x000e6e0000002100 */
[----:B------:R-:W2:Y:S01]  /*0020*/  LDC.64 R2, c[0x0][0x210] ;  /* 0x00008400ff027b82 */ /* 0x000ea20000000a00 */
[----:B------:R-:W-:Y:S01]  /*0030*/  ULDC.64 UR4, c[0x0][0x208] ;  /* 0x0000820000047ab9 */ /* 0x000fe20000000a00 */
[----:B------:R-:W-:Y:S01]  /*0040*/  ULDC.64 UR6, c[0x0][0x220] ;  /* 0x0000880000067ab9 */ /* 0x000fe20000000a00 */
[----:B------:R-:W3:Y:S01]  /*0050*/  S2R R7, SR_CTAID.X ;  /* 0x0000000000077919 */ /* 0x000ee20000002500 */
[----:B-1----:R-:W-:Y:S01]  /*0060*/  IMAD.SHL.U32 R0, R0, 0x2, RZ ;  /* 0x0000000200007824 */ /* 0x002fe200078e00ff */
[----:B---3--:R-:W-:-:S04]  /*0070*/  SHF.R.S32.HI R9, RZ, 0x17, R7 ;  /* 0x00000017ff097819 */ /* 0x008fc80000011407 */
[----:B------:R-:W-:Y:S02]  /*0080*/  LOP3.LUT R0, R0, 0xfe, RZ, 0xc0, !PT ;  /* 0x000000fe00007812 */ /* 0x000fe400078ec0ff */
[----:B------:R-:W-:-:S03]  /*0090*/  SGXT R9, R9, 0x1 ;  /* 0x000000010909781a */ /* 0x000fc60000000200 */
[----:B------:R-:W-:-:S04]  /*00a0*/  IMAD R0, R7, 0x100, R0 ;  /* 0x0000010007007824 */ /* 0x000fc800078e0200 */
[----:B------:R-:W-:Y:S01]  /*00b0*/  VIADD R4, R0, 0x1 ;  /* 0x0000000100047836 */ /* 0x000fe20000000000 */
[----:B------:R-:W-:-:S04]  /*00c0*/  SHF.R.S32.HI R5, RZ, 0x1f, R0 ;  /* 0x0000001fff057819 */ /* 0x000fc80000011400 */
[----:B------:R-:W-:Y:S02]  /*00d0*/  LEA.HI R5, R5, R0, RZ, 0x3 ;  /* 0x0000000005057211 */ /* 0x000fe400078f18ff */
[----:B------:R-:W-:Y:S02]  /*00e0*/  LEA.HI R9, R9, R4, RZ, 0x3 ;  /* 0x0000000409097211 */ /* 0x000fe400078f18ff */
[C---:B------:R-:W-:Y:S01]  /*00f0*/  LOP3.LUT R7, R5.reuse, 0x7ffffff8, RZ, 0xc0, !PT ;  /* 0x7ffffff805077812 */ /* 0x040fe200078ec0ff */
[----:B------:R-:W-:Y:S01]  /*0100*/  IMAD.SHL.U32 R5, R5, 0x4, RZ ;  /* 0x0000000405057824 */ /* 0x000fe200078e00ff */
[----:B------:R-:W-:-:S03]  /*0110*/  LOP3.LUT R9, R9, 0x7ffffff8, RZ, 0xc0, !PT ;  /* 0x7ffffff809097812 */ /* 0x000fc600078ec0ff */
[----:B------:R-:W-:Y:S01]  /*0120*/  IMAD.IADD R7, R0, 0x1, -R7 ;  /* 0x0000000100077824 */ /* 0x000fe200078e0a07 */
[----:B------:R-:W-:Y:S01]  /*0130*/  LOP3.LUT R5, R5, 0xffffffe0, RZ, 0xc0, !PT ;  /* 0xffffffe005057812 */ /* 0x000fe200078ec0ff */
[----:B------:R-:W-:-:S04]  /*0140*/  IMAD.IADD R4, R4, 0x1, -R9 ;  /* 0x0000000104047824 */ /* 0x000fc800078e0a09 */
[--C-:B------:R-:W-:Y:S02]  /*0150*/  IMAD R15, R7, 0x2, R5.reuse ;  /* 0x00000002070f7824 */ /* 0x100fe400078e0205 */
[----:B------:R-:W-:Y:S02]  /*0160*/  IMAD R17, R4, 0x2, R5 ;  /* 0x0000000204117824 */ /* 0x000fe400078e0205 */
[----:B--2---:R-:W-:-:S04]  /*0170*/  IMAD.WIDE R8, R15, 0x4, R2 ;  /* 0x000000040f087825 */ /* 0x004fc800078e0202 */
[----:B------:R-:W-:Y:S01]  /*0180*/  VIADD R13, R15, 0x10 ;  /* 0x000000100f0d7836 */ /* 0x000fe20000000000 */
[----:B------:R-:W2:Y:S01]  /*0190*/  LDG.E.EL R4, desc[UR4][R8.64] ;  /* 0x0000000408047981 */ /* 0x000ea2000c2e1900 */
[----:B------:R-:W-:-:S03]  /*01a0*/  IMAD.WIDE R10, R17, 0x4, R2 ;  /* 0x00000004110a7825 */ /* 0x000fc600078e0202 */
[----:B------:R1:W2:Y:S01]  /*01b0*/  LDG.E.EL R18, desc[UR4][R8.64+0x4] ;  /* 0x0000040408127981 */ /* 0x0002a2000c2e1900 */
[----:B------:R-:W-:-:S03]  /*01c0*/  IMAD.WIDE R12, R13, 0x4, R2 ;  /* 0x000000040d0c7825 */ /* 0x000fc600078e0202 */
[----:B------:R-:W3:Y:S01]  /*01d0*/  LDG.E.EL R16, desc[UR4][R10.64] ;  /* 0x000000040a107981 */ /* 0x000ee2000c2e1900 */
[----:B------:R-:W-:-:S03]  /*01e0*/  VIADD R7, R17, 0x10 ;  /* 0x0000001011077836 */ /* 0x000fc60000000000 */
[----:B------:R-:W3:Y:S01]  /*01f0*/  LDG.E.EL R19, desc[UR4][R10.64+0x4] ;  /* 0x000004040a137981 */ /* 0x000ee2000c2e1900 */
[----:B------:R-:W-:-:S03]  /*0200*/  IMAD.WIDE R6, R7, 0x4, R2 ;  /* 0x0000000407067825 */ /* 0x000fc600078e0202 */
[----:B------:R4:W5:Y:S01]  /*0210*/  LDG.E.EL R5, desc[UR4][R12.64] ;  /* 0x000000040c057981 */ /* 0x000962000c2e1900 */
[----:B------:R-:W-:-:S03]  /*0220*/  VIADD R15, R15, 0x11 ;  /* 0x000000110f0f7836 */ /* 0x000fc60000000000 */
[----:B------:R-:W5:Y:S01]  /*0230*/  LDG.E.EL R6, desc[UR4][R6.64] ;  /* 0x0000000406067981 */ /* 0x000f62000c2e1900 */
[----:B------:R-:W-:Y:S02]  /*0240*/  VIADD R17, R17, 0x11 ;  /* 0x0000001111117836 */ /* 0x000fe40000000000 */
[--C-:B-1----:R-:W-:Y:S01]  /*0250*/  IMAD.WIDE R8, R15, 0x4, R2.reuse ;  /* 0x000000040f087825 */ /* 0x102fe200078e0202 */
[----:B----4-:R-:W1:Y:S03]  /*0260*/  LDC.64 R12, c[0x0][0x218] ;  /* 0x00008600ff0c7b82 */ /* 0x010e660000000a00 */
[----:B------:R-:W-:Y:S02]  /*0270*/  IMAD.WIDE R14, R17, 0x4, R2 ;  /* 0x00000004110e7825 */ /* 0x000fe400078e0202 */
[----:B------:R1:W4:Y:S04]  /*0280*/  LDG.E.EL R2, desc[UR4][R8.64] ;  /* 0x0000000408027981 */ /* 0x000328000c2e1900 */
[----:B------:R-:W4:Y:S01]  /*0290*/  LDG.E.EL R3, desc[UR4][R14.64] ;  /* 0x000000040e037981 */ /* 0x000f22000c2e1900 */
[----:B-1----:R-:W-:Y:S01]  /*02a0*/  IMAD.WIDE R8, R0, 0x4, R12 ;  /* 0x0000000400087825 */ /* 0x002fe200078e020c */
[----:B--2---:R-:W-:-:S02]  /*02b0*/  FSETP.GT.AND P3, PT, R18, R4, PT ;  /* 0x000000041200720b */ /* 0x004fc40003f64000 */
[----:B------:R-:W-:Y:S02]  /*02c0*/  FSETP.NAN.AND P0, PT, R18, R18, PT ;  /* 0x000000121200720b */ /* 0x000fe40003f08000 */
[----:B---3--:R-:W-:Y:S02]  /*02d0*/  FSETP.GT.AND P2, PT, R19, R16, PT ;  /* 0x000000101300720b */ /* 0x008fe40003f44000 */
[----:B-----5:R-:W-:-:S07]  /*02e0*/  FSETP.NAN.AND P4, PT, R5, R5, PT ;  /* 0x000000050500720b */ /* 0x020fce0003f88000 */
[----:B------:R-:W-:Y:S02]  /*02f0*/  @!P3 SEL R18, R18, R4, P0 ;  /* 0x000000041212b207 */ /* 0x000fe40000000000 */
[----:B------:R-:W-:Y:S02]  /*0300*/  FSETP.NAN.AND P1, PT, R6, R6, PT ;  /* 0x000000060600720b */ /* 0x000fe40003f28000 */
[C---:B------:R-:W-:Y:S02]  /*0310*/  FSETP.NAN.AND P5, PT, R19.reuse, R19, PT ;  /* 0x000000131300720b */ /* 0x040fe40003fa8000 */
[----:B------:R-:W-:Y:S02]  /*0320*/  FSETP.GEU.AND P0, PT, R18, R5, PT ;  /* 0x000000051200720b */ /* 0x000fe40003f0e000 */
[----:B------:R-:W-:Y:S02]  /*0330*/  @!P2 SEL R19, R19, R16, P5 ;  /* 0x000000101313a207 */ /* 0x000fe40002800000 */
[----:B------:R-:W-:-:S02]  /*0340*/  @!P4 SEL R5, R5, R18, !P0 ;  /* 0x000000120505c207 */ /* 0x000fc40004000000 */
[----:B------:R-:W-:Y:S02]  /*0350*/  FSETP.GEU.AND P4, PT, R19, R6, PT ;  /* 0x000000061300720b */ /* 0x000fe40003f8e000 */
[----:B------:R-:W-:Y:S02]  /*0360*/  SEL R4, RZ, 0x1, !P3 ;  /* 0x00000001ff047807 */ /* 0x000fe40005800000 */
[----:B------:R-:W-:Y:S02]  /*0370*/  SEL R7, RZ, 0x1, !P2 ;  /* 0x00000001ff077807 */ /* 0x000fe40005000000 */
[----:B----4-:R-:W-:Y:S02]  /*0380*/  FSETP.NAN.AND P3, PT, R2, R2, PT ;  /* 0x000000020200720b */ /* 0x010fe40003f68000 */
[----:B------:R-:W-:Y:S02]  /*0390*/  FSETP.NAN.AND P2, PT, R3, R3, PT ;  /* 0x000000030300720b */ /* 0x000fe40003f48000 */
[----:B------:R-:W-:-:S02]  /*03a0*/  @!P1 SEL R6, R6, R19, !P4 ;  /* 0x0000001306069207 */ /* 0x000fc40006000000 */
[----:B------:R-:W-:Y:S02]  /*03b0*/  SEL R4, R4, 0x2, P0 ;  /* 0x0000000204047807 */ /* 0x000fe40000000000 */
[----:B------:R-:W-:Y:S02]  /*03c0*/  SEL R7, R7, 0x2, P4 ;  /* 0x0000000207077807 */ /* 0x000fe40002000000 */
[----:B------:R-:W-:Y:S02]  /*03d0*/  FSETP.GEU.AND P1, PT, R5, R2, PT ;  /* 0x000000020500720b */ /* 0x000fe40003f2e000 */
[----:B------:R-:W-:Y:S02]  /*03e0*/  FSETP.GEU.AND P0, PT, R6, R3, PT ;  /* 0x000000030600720b */ /* 0x000fe40003f0e000 */
[----:B------:R-:W-:Y:S02]  /*03f0*/  SEL R4, R4, 0x3, P1 ;  /* 0x0000000304047807 */ /* 0x000fe40000800000 */
[----:B------:R-:W-:-:S02]  /*0400*/  SEL R7, R7, 0x3, P0 ;  /* 0x0000000307077807 */ /* 0x000fc40000000000 */
[----:B------:R-:W-:Y:S02]  /*0410*/  IADD3 R10, P4, R0, UR6, RZ ;  /* 0x00000006000a7c10 */ /* 0x000fe4000ff9e0ff */
[----:B------:R-:W-:Y:S01]  /*0420*/  @!P3 SEL R2, R2, R5, !P1 ;  /* 0x000000050202b207 */ /* 0x000fe20004800000 */
[----:B------:R-:W-:Y:S01]  /*0430*/  IMAD R7, R7, 0x100, R4 ;  /* 0x0000010007077824 */ /* 0x000fe200078e0204 */
[----:B------:R-:W-:Y:S02]  /*0440*/  @!P2 SEL R3, R3, R6, !P0 ;  /* 0x000000060303a207 */ /* 0x000fe40004000000 */
[----:B------:R-:W-:-:S03]  /*0450*/  LEA.HI.X.SX32 R11, R0, UR7, 0x1, P4 ;  /* 0x00000007000b7c11 */ /* 0x000fc6000a0f0eff */
[----:B------:R-:W-:Y:S04]  /*0460*/  STG.E.64 desc[UR4][R8.64], R2 ;  /* 0x0000000208007986 */ /* 0x000fe8000c101b04 */
[----:B------:R-:W-:Y:S01]  /*0470*/  STG.E.U16 desc[UR4][R10.64], R7 ;  /* 0x000000070a007986 */ /* 0x000fe2000c101504 */
[----:B------:R-:W-:Y:S05]  /*0480*/  EXIT ;  /* 0x000000000000794d */ /* 0x000fea0003800000 */
.L_x_0:
[----:B------:R-:W-:-:S00]  /*0490*/  BRA `(.L_x_0) ;  /* 0xfffffffc00fc7947 */ /* 0x000fc0000383ffff */
[----:B------:R-:W-:-:S00]  /*04a0*/  NOP ;  /* 0x0000000000007918 */ /* 0x000fc00000000000 */
        /* <DEDUP_REMOVED lines=13> */
.L_x_1:


//--------------------- .nv.constant0.triton_poi_fused_max_pool2d_with_indices_44 --------------------------
	.section	.nv.constant0.triton_poi_fused_max_pool2d_with_indices_44,"a",@progbits
	.sectionflags	@""
	.align	4
.nv.constant0.triton_poi_fused_max_pool2d_with_indices_44:
	.zero		556
